//
// Generated by NVIDIA NVVM Compiler
//
// Compiler Build ID: CL-36424714
// Cuda compilation tools, release 13.0, V13.0.88
// Based on NVVM 20.0.0
//

.version 9.0
.target sm_100
.address_size 64

	// .globl	_Z7processPll
.extern .func  (.param .b32 func_retval0) vprintf
(
	.param .b64 vprintf_param_0,
	.param .b64 vprintf_param_1
)
;
.const .align 4 .b8 chunks[8] = {3, 0, 0, 0, 4};
.global .align 1 .b8 $str[13] = {83, 101, 101, 100, 58, 32, 37, 108, 108, 100, 46, 10};

.visible .entry _Z7processPll(
	.param .u64 .ptr .align 1 _Z7processPll_param_0,
	.param .u64 _Z7processPll_param_1
)
{
	.local .align 8 .b8 	__local_depot0[8];
	.reg .b64 	%SP;
	.reg .b64 	%SPL;
	.reg .pred 	%p<53>;
	.reg .b32 	%r<39>;
	.reg .b64 	%rd<79>;

	mov.u64 	%SPL, __local_depot0;
	cvta.local.u64 	%SP, %SPL;
	ld.param.u64 	%rd12, [_Z7processPll_param_0];
	ld.param.u64 	%rd13, [_Z7processPll_param_1];
	cvta.to.global.u64 	%rd14, %rd12;
	mov.u32 	%r15, %ctaid.x;
	mov.u32 	%r16, %ntid.x;
	mul.lo.s32 	%r17, %r15, %r16;
	cvt.u64.u32 	%rd15, %r17;
	mov.u32 	%r18, %tid.x;
	cvt.u64.u32 	%rd16, %r18;
	add.s64 	%rd17, %rd15, %rd16;
	add.s64 	%rd18, %rd17, %rd13;
	shl.b64 	%rd19, %rd18, 3;
	add.s64 	%rd20, %rd14, %rd19;
	ld.global.u64 	%rd1, [%rd20];
	xor.b64  	%rd21, %rd1, 25214903917;
	ld.const.s32 	%rd22, [chunks];
	mad.lo.s64 	%rd23, %rd21, 1652483943104512, 720896;
	and.b64  	%rd24, %rd23, -4294967296;
	mad.lo.s64 	%rd25, %rd21, -4962768464777773056, 18177323374870528;
	shr.s64 	%rd26, %rd25, 32;
	add.s64 	%rd27, %rd24, %rd26;
	shr.u64 	%rd28, %rd27, 63;
	add.s64 	%rd29, %rd27, %rd28;
	shr.u64 	%rd30, %rd29, 1;
	mul.lo.s64 	%rd31, %rd30, %rd22;
	shl.b64 	%rd32, %rd31, 1;
	add.s64 	%rd33, %rd32, %rd22;
	ld.const.s32 	%rd34, [chunks+4];
	mad.lo.s64 	%rd35, %rd21, -3127542087261290496, 767956431948021760;
	and.b64  	%rd36, %rd35, -4294967296;
	mad.lo.s64 	%rd37, %rd21, 3669157353880616960, 3258481619492929536;
	shr.s64 	%rd38, %rd37, 32;
	add.s64 	%rd39, %rd36, %rd38;
	shr.u64 	%rd40, %rd39, 63;
	add.s64 	%rd41, %rd39, %rd40;
	shr.u64 	%rd42, %rd41, 1;
	mul.lo.s64 	%rd43, %rd42, %rd34;
	shl.b64 	%rd44, %rd43, 1;
	add.s64 	%rd45, %rd44, %rd34;
	add.s64 	%rd46, %rd45, %rd33;
	xor.b64  	%rd47, %rd21, %rd46;
	mad.lo.s64 	%rd48, %rd47, 154162606866625, 237430136524592;
	and.b64  	%rd76, %rd48, 281474976710655;
	mov.b32 	%r35, 0;
	mov.u32 	%r36, %r35;
$L__BB0_1:
	mad.lo.s64 	%rd49, %rd76, 25214903917, 11;
	shr.u64 	%rd50, %rd49, 44;
	cvt.u32.u64 	%r19, %rd50;
	and.b32  	%r3, %r19, 15;
	mad.lo.s64 	%rd51, %rd76, 8602081037417187945, 277363943098;
	shr.u64 	%rd52, %rd51, 44;
	cvt.u32.u64 	%r20, %rd52;
	and.b32  	%r4, %r20, 15;
	mad.lo.s64 	%rd4, %rd76, 2360119957213856949, 2389171320405252413;
	and.b64  	%rd77, %rd4, 281474976710655;
	shr.u64 	%rd53, %rd77, 17;
	mul.lo.s64 	%rd54, %rd53, 3;
	shr.u64 	%rd55, %rd54, 31;
	cvt.u32.u64 	%r21, %rd55;
	add.s32 	%r5, %r21, 4;
	setp.eq.s32 	%p1, %r3, 4;
	setp.eq.s32 	%p2, %r4, 0;
	and.pred  	%p3, %p1, %p2;
	setp.eq.s32 	%p4, %r5, 6;
	and.pred  	%p5, %p3, %p4;
	@%p5 bra 	$L__BB0_6;
	setp.eq.s32 	%p6, %r3, 13;
	setp.eq.s32 	%p7, %r4, 14;
	and.pred  	%p8, %p6, %p7;
	setp.lt.u64 	%p9, %rd77, 93824992280576;
	and.pred  	%p10, %p8, %p9;
	@%p10 bra 	$L__BB0_6;
	setp.eq.s32 	%p11, %r3, 13;
	setp.eq.s32 	%p12, %r4, 3;
	and.pred  	%p13, %p11, %p12;
	setp.eq.s32 	%p14, %r5, 5;
	and.pred  	%p15, %p13, %p14;
	@%p15 bra 	$L__BB0_6;
	setp.eq.s32 	%p16, %r5, 6;
	setp.eq.s32 	%p17, %r3, 12;
	setp.eq.s32 	%p18, %r4, 11;
	and.pred  	%p19, %p17, %p18;
	and.pred  	%p20, %p19, %p16;
	@%p20 bra 	$L__BB0_6;
	setp.gt.u64 	%p21, %rd77, 93824992280575;
	setp.ne.s32 	%p22, %r3, 10;
	setp.ne.s32 	%p23, %r4, 2;
	or.pred  	%p24, %p22, %p23;
	or.pred  	%p25, %p24, %p21;
	@%p25 bra 	$L__BB0_7;
$L__BB0_6:
	mad.lo.s64 	%rd59, %rd4, 120681609298497, 14307911880080;
	and.b64  	%rd77, %rd59, 281474976710655;
	add.s32 	%r36, %r36, 1;
$L__BB0_7:
	mad.lo.s64 	%rd60, %rd77, 25214903917, 11;
	shr.u64 	%rd61, %rd60, 44;
	cvt.u32.u64 	%r26, %rd61;
	and.b32  	%r8, %r26, 15;
	mad.lo.s64 	%rd62, %rd77, 8602081037417187945, 277363943098;
	shr.u64 	%rd63, %rd62, 44;
	cvt.u32.u64 	%r27, %rd63;
	and.b32  	%r9, %r27, 15;
	mad.lo.s64 	%rd8, %rd77, 2360119957213856949, 2389171320405252413;
	and.b64  	%rd76, %rd8, 281474976710655;
	shr.u64 	%rd65, %rd76, 17;
	mul.lo.s64 	%rd66, %rd65, 3;
	shr.u64 	%rd67, %rd66, 31;
	cvt.u32.u64 	%r28, %rd67;
	add.s32 	%r10, %r28, 4;
	setp.eq.s32 	%p26, %r8, 4;
	setp.eq.s32 	%p27, %r9, 0;
	and.pred  	%p28, %p26, %p27;
	setp.eq.s32 	%p29, %r10, 6;
	and.pred  	%p30, %p28, %p29;
	@%p30 bra 	$L__BB0_12;
	setp.eq.s32 	%p31, %r8, 13;
	setp.eq.s32 	%p32, %r9, 14;
	and.pred  	%p33, %p31, %p32;
	setp.lt.u64 	%p34, %rd76, 93824992280576;
	and.pred  	%p35, %p33, %p34;
	@%p35 bra 	$L__BB0_12;
	setp.eq.s32 	%p36, %r8, 13;
	setp.eq.s32 	%p37, %r9, 3;
	and.pred  	%p38, %p36, %p37;
	setp.eq.s32 	%p39, %r10, 5;
	and.pred  	%p40, %p38, %p39;
	@%p40 bra 	$L__BB0_12;
	setp.eq.s32 	%p41, %r10, 6;
	setp.eq.s32 	%p42, %r8, 12;
	setp.eq.s32 	%p43, %r9, 11;
	and.pred  	%p44, %p42, %p43;
	and.pred  	%p45, %p44, %p41;
	@%p45 bra 	$L__BB0_12;
	setp.gt.u64 	%p46, %rd76, 93824992280575;
	setp.ne.s32 	%p47, %r8, 10;
	setp.ne.s32 	%p48, %r9, 2;
	or.pred  	%p49, %p47, %p48;
	or.pred  	%p50, %p49, %p46;
	@%p50 bra 	$L__BB0_13;
$L__BB0_12:
	mad.lo.s64 	%rd71, %rd8, 120681609298497, 14307911880080;
	and.b64  	%rd76, %rd71, 281474976710655;
	add.s32 	%r36, %r36, 1;
$L__BB0_13:
	add.s32 	%r35, %r35, 2;
	setp.ne.s32 	%p51, %r35, 12;
	@%p51 bra 	$L__BB0_1;
	setp.ne.s32 	%p52, %r36, 5;
	@%p52 bra 	$L__BB0_16;
	add.u64 	%rd72, %SP, 0;
	add.u64 	%rd73, %SPL, 0;
	st.local.u64 	[%rd73], %rd1;
	mov.u64 	%rd74, $str;
	cvta.global.u64 	%rd75, %rd74;
	{ // callseq 0, 0
	.param .b64 param0;
	st.param.b64 	[param0], %rd75;
	.param .b64 param1;
	st.param.b64 	[param1], %rd72;
	.param .b32 retval0;
	call.uni (retval0), 
	vprintf, 
	(
	param0, 
	param1
	);
	ld.param.b32 	%r33, [retval0];
	} // callseq 0
$L__BB0_16:
	ret;

}


// ===== COMPILED SASS (sm_100) =====

	.target	sm_100

	.elftype	@"ET_EXEC"


//--------------------- .note.nv.tkinfo           --------------------------
	.section	.note.nv.tkinfo,"",@"SHT_NOTE"
	.sectionflags	@"SHF_NOTE_NV_TKINFO"
	.tkinfo
        /*0018*/ 	.word	0x00000002
        /*0030*/ 	.string	""
        /*0030*/ 	.string	"ptxas"
        /*0030*/ 	.string	"Cuda compilation tools, release 13.0, V13.0.88"
        /*0030*/ 	.string	"Build cuda_13.0.r13.0/compiler.36424714_0"
        /*0030*/ 	.string	"-arch sm_100 -m 64 "



//--------------------- .note.nv.cuinfo           --------------------------
	.section	.note.nv.cuinfo,"",@"SHT_NOTE"
	.sectionflags	@"SHF_NOTE_NV_CUINFO"
        /*0018*/ 	.short	0x0002
        /*001a*/ 	.short	0x0064
        /*001c*/ 	.short	0x0082
	.zero		2


//--------------------- .nv.info                  --------------------------
	.section	.nv.info,"",@"SHT_CUDA_INFO"
	.align	4


	//----- nvinfo : EIATTR_REGCOUNT
	.align		4
        /*0000*/ 	.byte	0x04, 0x2f
        /*0002*/ 	.short	(.L_3 - .L_2)
	.align		4
.L_2:
        /*0004*/ 	.word	index@(_Z7processPll)
        /*0008*/ 	.word	0x0000001c


	//----- nvinfo : EIATTR_FRAME_SIZE
	.align		4
.L_3:
        /*000c*/ 	.byte	0x04, 0x11
        /*000e*/ 	.short	(.L_5 - .L_4)
	.align		4
.L_4:
        /*0010*/ 	.word	index@(_Z7processPll)
        /*0014*/ 	.word	0x00000008


	//----- nvinfo : EIATTR_MIN_STACK_SIZE
	.align		4
.L_5:
        /*0018*/ 	.byte	0x04, 0x12
        /*001a*/ 	.short	(.L_7 - .L_6)
	.align		4
.L_6:
        /*001c*/ 	.word	index@(_Z7processPll)
        /*0020*/ 	.word	0x00000008
.L_7:


//--------------------- .nv.compat                --------------------------
	.section	.nv.compat,"",@"SHT_CUDA_COMPAT_INFO"
	.align	4
        /*0000*/ 	.byte	0x02, 0x09, 0x00, 0x00, 0x02, 0x02, 0x01, 0x00, 0x02, 0x05, 0x05, 0x00, 0x03, 0x07, 0x01, 0x01
        /*0010*/ 	.byte	0x02, 0x03, 0x00, 0x00, 0x02, 0x06, 0x01, 0x00, 0x04, 0x0b, 0x08, 0x00, 0x09, 0x00, 0x00, 0x00
        /*0020*/ 	.byte	0x00, 0x00, 0x00, 0x00


//--------------------- .nv.info._Z7processPll    --------------------------
	.section	.nv.info._Z7processPll,"",@"SHT_CUDA_INFO"
	.sectionflags	@""
	.align	4


	//----- nvinfo : EIATTR_CUDA_API_VERSION
	.align		4
        /*0000*/ 	.byte	0x04, 0x37
        /*0002*/ 	.short	(.L_9 - .L_8)
.L_8:
        /*0004*/ 	.word	0x00000082


	//----- nvinfo : EIATTR_KPARAM_INFO
	.align		4
.L_9:
        /*0008*/ 	.byte	0x04, 0x17
        /*000a*/ 	.short	(.L_11 - .L_10)
.L_10:
        /*000c*/ 	.word	0x00000000
        /*0010*/ 	.short	0x0001
        /*0012*/ 	.short	0x0008
        /*0014*/ 	.byte	0x00, 0xf0, 0x21, 0x00


	//----- nvinfo : EIATTR_KPARAM_INFO
	.align		4
.L_11:
        /*0018*/ 	.byte	0x04, 0x17
        /*001a*/ 	.short	(.L_13 - .L_12)
.L_12:
        /*001c*/ 	.word	0x00000000
        /*0020*/ 	.short	0x0000
        /*0022*/ 	.short	0x0000
        /*0024*/ 	.byte	0x00, 0xf5, 0x21, 0x00


	//----- nvinfo : EIATTR_SPARSE_MMA_MASK
	.align		4
.L_13:
        /*0028*/ 	.byte	0x03, 0x50
        /*002a*/ 	.short	0x0000


	//----- nvinfo : EIATTR_MAXREG_COUNT
	.align		4
        /*002c*/ 	.byte	0x03, 0x1b
        /*002e*/ 	.short	0x00ff


	//----- nvinfo : EIATTR_EXTERNS
	.align		4
        /*0030*/ 	.byte	0x04, 0x0f
        /*0032*/ 	.short	(.L_15 - .L_14)


	//   ....[0]....
	.align		4
.L_14:
        /*0034*/ 	.word	index@(vprintf)


	//----- nvinfo : EIATTR_MERCURY_ISA_VERSION
	.align		4
.L_15:
        /*0038*/ 	.byte	0x03, 0x5f
        /*003a*/ 	.short	0x0101


	//----- nvinfo : EIATTR_VRC_CTA_INIT_COUNT
	.align		4
        /*003c*/ 	.byte	0x02, 0x4a
	.zero		1
	.zero		1


	//----- nvinfo : EIATTR_SYSCALL_OFFSETS
	.align		4
        /*0040*/ 	.byte	0x04, 0x46
        /*0042*/ 	.short	(.L_17 - .L_16)


	//   ....[0]....
.L_16:
        /*0044*/ 	.word	0x00000d70


	//----- nvinfo : EIATTR_EXIT_INSTR_OFFSETS
	.align		4
.L_17:
        /*0048*/ 	.byte	0x04, 0x1c
        /*004a*/ 	.short	(.L_19 - .L_18)


	//   ....[0]....
.L_18:
        /*004c*/ 	.word	0x00000cf0


	//   ....[1]....
        /*0050*/ 	.word	0x00000d80


	//----- nvinfo : EIATTR_CRS_STACK_SIZE
	.align		4
.L_19:
        /*0054*/ 	.byte	0x04, 0x1e
        /*0056*/ 	.short	(.L_21 - .L_20)
.L_20:
        /*0058*/ 	.word	0x00000000


	//----- nvinfo : EIATTR_CBANK_PARAM_SIZE
	.align		4
.L_21:
        /*005c*/ 	.byte	0x03, 0x19
        /*005e*/ 	.short	0x0010


	//----- nvinfo : EIATTR_PARAM_CBANK
	.align		4
        /*0060*/ 	.byte	0x04, 0x0a
        /*0062*/ 	.short	(.L_23 - .L_22)
	.align		4
.L_22:
        /*0064*/ 	.word	index@(.nv.constant0._Z7processPll)
        /*0068*/ 	.short	0x0380
        /*006a*/ 	.short	0x0010


	//----- nvinfo : EIATTR_SW_WAR
	.align		4
.L_23:
        /*006c*/ 	.byte	0x04, 0x36
        /*006e*/ 	.short	(.L_25 - .L_24)
.L_24:
        /*0070*/ 	.word	0x00000008
.L_25:


//--------------------- .nv.callgraph             --------------------------
	.section	.nv.callgraph,"",@"SHT_CUDA_CALLGRAPH"
	.align	4
	.sectionentsize	8
	.align		4
        /*0000*/ 	.word	0x00000000
	.align		4
        /*0004*/ 	.word	0xffffffff
	.align		4
        /*0008*/ 	.word	index@(_Z7processPll)
	.align		4
        /*000c*/ 	.word	index@(vprintf)
	.align		4
        /*0010*/ 	.word	0x00000000
	.align		4
        /*0014*/ 	.word	0xfffffffe
	.align		4
        /*0018*/ 	.word	0x00000000
	.align		4
        /*001c*/ 	.word	0xfffffffd
	.align		4
        /*0020*/ 	.word	0x00000000
	.align		4
        /*0024*/ 	.word	0xfffffffc


//--------------------- .nv.constant4             --------------------------
	.section	.nv.constant4,"a",@progbits
	.align	8
	.align		8
.nv.constant4:
        /*0000*/ 	.dword	vprintf
	.align		8
        /*0008*/ 	.dword	$str


//--------------------- .nv.constant3             --------------------------
	.section	.nv.constant3,"a",@progbits
	.align	4
.nv.constant3:
	.type		chunks,@object
	.size		chunks,(.L_0 - chunks)
chunks:
        /*0000*/ 	.byte	0x03, 0x00, 0x00, 0x00, 0x04, 0x00, 0x00, 0x00
.L_0:


//--------------------- .text._Z7processPll       --------------------------
	.section	.text._Z7processPll,"ax",@progbits
	.align	128
        .global         _Z7processPll
        .type           _Z7processPll,@function
        .size           _Z7processPll,(.L_x_9 - _Z7processPll)
        .other          _Z7processPll,@"STO_CUDA_ENTRY STV_DEFAULT"
_Z7processPll:
.text._Z7processPll:
[----:B------:R-:W0:Y:S01]  /*0000*/  LDC R1, c[0x0][0x37c] ;  /* 0x0000df00ff017b82 */ /* 0x000e220000000800 */
[----:B------:R-:W1:Y:S07]  /*0010*/  S2R R3, SR_TID.X ;  /* 0x0000000000037919 */ /* 0x000e6e0000002100 */
[----:B------:R-:W2:Y:S01]  /*0020*/  S2UR UR4, SR_CTAID.X ;  /* 0x00000000000479c3 */ /* 0x000ea20000002500 */
[----:B------:R-:W3:Y:S01]  /*0030*/  LDCU UR8, c[0x0][0x2fc] ;  /* 0x00005f80ff0877ac */ /* 0x000ee20008000800 */
[----:B0-----:R-:W-:Y:S01]  /*0040*/  VIADD R1, R1, 0xfffffff8 ;  /* 0xfffffff801017836 */ /* 0x001fe20000000000 */
[----:B------:R-:W2:Y:S05]  /*0050*/  LDCU UR5, c[0x0][0x360] ;  /* 0x00006c00ff0577ac */ /* 0x000eaa0008000800 */
[----:B------:R-:W1:Y:S01]  /*0060*/  LDC.64 R4, c[0x0][0x388] ;  /* 0x0000e200ff047b82 */ /* 0x000e620000000a00 */
[----:B------:R-:W0:Y:S07]  /*0070*/  LDCU.64 UR6, c[0x0][0x358] ;  /* 0x00006b00ff0677ac */ /* 0x000e2e0008000a00 */
[----:B------:R-:W4:Y:S01]  /*0080*/  LDC.64 R6, c[0x0][0x380] ;  /* 0x0000e000ff067b82 */ /* 0x000f220000000a00 */
[----:B--2---:R-:W-:-:S06]  /*0090*/  UIMAD UR4, UR4, UR5, URZ ;  /* 0x00000005040472a4 */ /* 0x004fcc000f8e02ff */
[----:B-1----:R-:W-:-:S04]  /*00a0*/  IADD3 R3, P0, P1, R4, UR4, R3 ;  /* 0x0000000404037c10 */ /* 0x002fc8000f91e003 */
[----:B------:R-:W-:Y:S02]  /*00b0*/  IADD3.X R0, PT, PT, RZ, R5, RZ, P0, P1 ;  /* 0x00000005ff007210 */ /* 0x000fe400007e24ff */
[----:B----4-:R-:W-:-:S04]  /*00c0*/  LEA R2, P0, R3, R6, 0x3 ;  /* 0x0000000603027211 */ /* 0x010fc800078018ff */
[----:B------:R-:W-:-:S06]  /*00d0*/  LEA.HI.X R3, R3, R7, R0, 0x3, P0 ;  /* 0x0000000703037211 */ /* 0x000fcc00000f1c00 */
[----:B0-----:R-:W2:Y:S01]  /*00e0*/  LDG.E.64 R2, desc[UR6][R2.64] ;  /* 0x0000000602027981 */ /* 0x001ea2000c1e1b00 */
[----:B------:R-:W-:Y:S02]  /*00f0*/  HFMA2 R5, -RZ, RZ, 0, 0 ;  /* 0x00000000ff057431 */ /* 0x000fe400000001ff */
[----:B------:R-:W-:Y:S01]  /*0100*/  IMAD.MOV.U32 R6, RZ, RZ, -0x19460000 ;  /* 0xe6ba0000ff067424 */ /* 0x000fe200078e00ff */
[----:B------:R-:W0:Y:S01]  /*0110*/  LDCU.64 UR6, c[0x3][URZ] ;  /* 0x00c00000ff0677ac */ /* 0x000e220008000a00 */
[----:B------:R-:W-:Y:S02]  /*0120*/  IMAD.MOV.U32 R7, RZ, RZ, 0x40942d ;  /* 0x0040942dff077424 */ /* 0x000fe400078e00ff */
[----:B------:R-:W-:Y:S02]  /*0130*/  IMAD.MOV.U32 R8, RZ, RZ, -0x32fc0000 ;  /* 0xcd040000ff087424 */ /* 0x000fe400078e00ff */
[----:B------:R-:W-:Y:S02]  /*0140*/  IMAD.MOV.U32 R9, RZ, RZ, 0x2d3873c4 ;  /* 0x2d3873c4ff097424 */ /* 0x000fe400078e00ff */
[----:B------:R-:W-:-:S02]  /*0150*/  IMAD.MOV.U32 R4, RZ, RZ, 0xb0000 ;  /* 0x000b0000ff047424 */ /* 0x000fc400078e00ff */
[----:B------:R-:W-:Y:S01]  /*0160*/  IMAD.MOV.U32 R16, RZ, RZ, RZ ;  /* 0x000000ffff107224 */ /* 0x000fe200078e00ff */
[----:B0-----:R-:W-:Y:S02]  /*0170*/  USHF.R.S32.HI UR4, URZ, 0x1f, UR6 ;  /* 0x0000001fff047899 */ /* 0x001fe40008011406 */
[----:B------:R-:W-:Y:S01]  /*0180*/  USHF.R.S32.HI UR5, URZ, 0x1f, UR7 ;  /* 0x0000001fff057899 */ /* 0x000fe20008011407 */
[----:B--2---:R-:W-:Y:S02]  /*0190*/  LOP3.LUT R0, R3, 0x5, RZ, 0x3c, !PT ;  /* 0x0000000503007812 */ /* 0x004fe400078e3cff */
[----:B------:R-:W-:-:S03]  /*01a0*/  LOP3.LUT R11, R2, 0xdeece66d, RZ, 0x3c, !PT ;  /* 0xdeece66d020b7812 */ /* 0x000fc600078e3cff */
[----:B------:R-:W-:Y:S02]  /*01b0*/  IMAD R10, R0, 0xa690000, RZ ;  /* 0x0a690000000a7824 */ /* 0x000fe400078e02ff */
[----:B------:R-:W-:-:S04]  /*01c0*/  IMAD.HI.U32 R7, R11, 0xa690000, R6 ;  /* 0x0a6900000b077827 */ /* 0x000fc800078e0006 */
[----:B------:R-:W-:-:S04]  /*01d0*/  IMAD.HI.U32 R9, R11, 0x5f110000, R8 ;  /* 0x5f1100000b097827 */ /* 0x000fc800078e0008 */
[----:B------:R-:W-:Y:S02]  /*01e0*/  IMAD R12, R0, 0x5f110000, RZ ;  /* 0x5f110000000c7824 */ /* 0x000fe400078e02ff */
[----:B------:R-:W-:-:S04]  /*01f0*/  IMAD.HI.U32 R6, R11, -0x19930000, R4 ;  /* 0xe66d00000b067827 */ /* 0x000fc800078e0004 */
[----:B------:R-:W-:Y:S02]  /*0200*/  IMAD R8, R11, -0x44df4ba0, R10 ;  /* 0xbb20b4600b087824 */ /* 0x000fe400078e020a */
[----:B------:R-:W-:Y:S02]  /*0210*/  IMAD.MOV.U32 R4, RZ, RZ, 0x593d0000 ;  /* 0x593d0000ff047424 */ /* 0x000fe400078e00ff */
[----:B------:R-:W-:Y:S01]  /*0220*/  IMAD.MOV.U32 R5, RZ, RZ, 0xaa8544e ;  /* 0x0aa8544eff057424 */ /* 0x000fe200078e00ff */
[----:B------:R-:W-:Y:S01]  /*0230*/  IADD3 R8, PT, PT, R7, R8, RZ ;  /* 0x0000000807087210 */ /* 0x000fe20007ffe0ff */
[C---:B------:R-:W-:Y:S02]  /*0240*/  IMAD R10, R0.reuse, -0x19930000, RZ ;  /* 0xe66d0000000a7824 */ /* 0x040fe400078e02ff */
[----:B------:R-:W-:Y:S01]  /*0250*/  IMAD R0, R0, -0x3b4b0000, RZ ;  /* 0xc4b5000000007824 */ /* 0x000fe200078e02ff */
[----:B------:R-:W-:Y:S01]  /*0260*/  SHF.R.S32.HI R7, RZ, 0x1f, R8 ;  /* 0x0000001fff077819 */ /* 0x000fe20000011408 */
[C---:B------:R-:W-:Y:S01]  /*0270*/  IMAD R12, R11.reuse, 0x32eb772c, R12 ;  /* 0x32eb772c0b0c7824 */ /* 0x040fe200078e020c */
[----:B------:R-:W-:Y:S01]  /*0280*/  IADD3 R8, P0, PT, RZ, R8, RZ ;  /* 0x00000008ff087210 */ /* 0x000fe20007f1e0ff */
[----:B------:R-:W-:-:S04]  /*0290*/  IMAD.HI.U32 R4, R11, -0x3b4b0000, R4 ;  /* 0xc4b500000b047827 */ /* 0x000fc800078e0004 */
[C---:B------:R-:W-:Y:S02]  /*02a0*/  IMAD R10, R11.reuse, 0x5deec, R10 ;  /* 0x0005deec0b0a7824 */ /* 0x040fe400078e020a */
[----:B------:R-:W-:Y:S02]  /*02b0*/  IMAD R11, R11, -0x2b6742f6, R0 ;  /* 0xd498bd0a0b0b7824 */ /* 0x000fe400078e0200 */
[----:B------:R-:W-:Y:S01]  /*02c0*/  IMAD.IADD R0, R9, 0x1, R12 ;  /* 0x0000000109007824 */ /* 0x000fe200078e020c */
[----:B------:R-:W-:-:S04]  /*02d0*/  IADD3.X R7, PT, PT, R7, R6, R10, P0, !PT ;  /* 0x0000000607077210 */ /* 0x000fc800007fe40a */
[----:B------:R-:W-:Y:S02]  /*02e0*/  SHF.R.S32.HI R5, RZ, 0x1f, R0 ;  /* 0x0000001fff057819 */ /* 0x000fe40000011400 */
[----:B------:R-:W-:Y:S02]  /*02f0*/  IADD3 R0, P1, PT, RZ, R0, RZ ;  /* 0x00000000ff007210 */ /* 0x000fe40007f3e0ff */
[----:B------:R-:W-:Y:S02]  /*0300*/  LEA.HI R8, P0, R7, R8, RZ, 0x1 ;  /* 0x0000000807087211 */ /* 0x000fe400078108ff */
[----:B------:R-:W-:-:S03]  /*0310*/  IADD3.X R5, PT, PT, R5, R4, R11, P1, !PT ;  /* 0x0000000405057210 */ /* 0x000fc60000ffe40b */
[----:B------:R-:W-:Y:S01]  /*0320*/  IMAD.X R7, RZ, RZ, R7, P0 ;  /* 0x000000ffff077224 */ /* 0x000fe200000e0607 */
[----:B------:R-:W-:-:S04]  /*0330*/  LEA.HI R0, P1, R5, R0, RZ, 0x1 ;  /* 0x0000000005007211 */ /* 0x000fc800078308ff */
[----:B------:R-:W-:Y:S01]  /*0340*/  SHF.R.U32.HI R6, RZ, 0x1, R7 ;  /* 0x00000001ff067819 */ /* 0x000fe20000011607 */
[----:B------:R-:W-:Y:S01]  /*0350*/  IMAD.X R5, RZ, RZ, R5, P1 ;  /* 0x000000ffff057224 */ /* 0x000fe200008e0605 */
[----:B------:R-:W-:-:S03]  /*0360*/  SHF.R.U64 R8, R8, 0x1, R7 ;  /* 0x0000000108087819 */ /* 0x000fc60000001207 */
[----:B------:R-:W-:Y:S01]  /*0370*/  IMAD R9, R6, UR6, RZ ;  /* 0x0000000606097c24 */ /* 0x000fe2000f8e02ff */
[--C-:B------:R-:W-:Y:S01]  /*0380*/  SHF.R.U32.HI R4, RZ, 0x1, R5.reuse ;  /* 0x00000001ff047819 */ /* 0x100fe20000011605 */
[----:B------:R-:W-:Y:S01]  /*0390*/  IMAD.WIDE.U32 R6, R8, UR6, RZ ;  /* 0x0000000608067c25 */ /* 0x000fe2000f8e00ff */
[----:B------:R-:W-:-:S03]  /*03a0*/  SHF.R.U64 R0, R0, 0x1, R5 ;  /* 0x0000000100007819 */ /* 0x000fc60000001205 */
[----:B------:R-:W-:Y:S02]  /*03b0*/  IMAD R13, R4, UR7, RZ ;  /* 0x00000007040d7c24 */ /* 0x000fe4000f8e02ff */
[----:B------:R-:W-:-:S04]  /*03c0*/  IMAD.WIDE.U32 R4, R0, UR7, RZ ;  /* 0x0000000700047c25 */ /* 0x000fc8000f8e00ff */
[----:B------:R-:W-:Y:S01]  /*03d0*/  IMAD R11, R8, UR4, R9 ;  /* 0x00000004080b7c24 */ /* 0x000fe2000f8e0209 */
[----:B------:R-:W-:Y:S01]  /*03e0*/  LEA R9, P0, R6, UR6, 0x1 ;  /* 0x0000000606097c11 */ /* 0x000fe2000f8008ff */
[----:B------:R-:W-:Y:S01]  /*03f0*/  IMAD R13, R0, UR5, R13 ;  /* 0x00000005000d7c24 */ /* 0x000fe2000f8e020d */
[----:B------:R-:W-:Y:S01]  /*0400*/  LEA R0, P1, R4, UR7, 0x1 ;  /* 0x0000000704007c11 */ /* 0x000fe2000f8208ff */
[----:B------:R-:W-:-:S03]  /*0410*/  IMAD.IADD R11, R7, 0x1, R11 ;  /* 0x00000001070b7824 */ /* 0x000fc600078e020b */
[----:B------:R-:W-:Y:S02]  /*0420*/  IADD3 R5, PT, PT, R5, R13, RZ ;  /* 0x0000000d05057210 */ /* 0x000fe40007ffe0ff */
[----:B------:R-:W-:Y:S02]  /*0430*/  IADD3 R7, P2, PT, R0, R9, RZ ;  /* 0x0000000900077210 */ /* 0x000fe40007f5e0ff */
[----:B------:R-:W-:Y:S01]  /*0440*/  LEA.HI.X R6, R6, UR4, R11, 0x1, P0 ;  /* 0x0000000406067c11 */ /* 0x000fe200080f0c0b */
[----:B------:R-:W0:Y:S01]  /*0450*/  LDCU UR4, c[0x0][0x2f8] ;  /* 0x00005f00ff0477ac */ /* 0x000e220008000800 */
[----:B------:R-:W-:Y:S01]  /*0460*/  LEA.HI.X R5, R4, UR5, R5, 0x1, P1 ;  /* 0x0000000504057c11 */ /* 0x000fe200088f0c05 */
[----:B------:R-:W-:Y:S01]  /*0470*/  IMAD.MOV.U32 R4, RZ, RZ, 0x2f24f30 ;  /* 0x02f24f30ff047424 */ /* 0x000fe200078e00ff */
[----:B------:R-:W-:-:S03]  /*0480*/  LOP3.LUT R7, R7, 0xdeece66d, R2, 0x96, !PT ;  /* 0xdeece66d07077812 */ /* 0x000fc600078e9602 */
[----:B------:R-:W-:-:S05]  /*0490*/  IMAD.X R5, R5, 0x1, R6, P2 ;  /* 0x0000000105057824 */ /* 0x000fca00010e0606 */
[----:B------:R-:W-:Y:S01]  /*04a0*/  LOP3.LUT R0, R5, 0x5, R3, 0x96, !PT ;  /* 0x0000000505007812 */ /* 0x000fe200078e9603 */
[----:B------:R-:W-:-:S04]  /*04b0*/  IMAD.MOV.U32 R5, RZ, RZ, 0xd7f1 ;  /* 0x0000d7f1ff057424 */ /* 0x000fc800078e00ff */
[----:B------:R-:W-:Y:S02]  /*04c0*/  IMAD R0, R0, -0x38947f3f, RZ ;  /* 0xc76b80c100007824 */ /* 0x000fe400078e02ff */
[----:B------:R-:W-:Y:S01]  /*04d0*/  IMAD.WIDE.U32 R4, R7, -0x38947f3f, R4 ;  /* 0xc76b80c107047825 */ /* 0x000fe200078e0004 */
[----:B0-----:R-:W-:Y:S01]  /*04e0*/  IADD3 R6, P0, PT, R1, UR4, RZ ;  /* 0x0000000401067c10 */ /* 0x001fe2000ff1e0ff */
[----:B------:R-:W-:Y:S02]  /*04f0*/  UMOV UR4, URZ ;  /* 0x000000ff00047c82 */ /* 0x000fe40008000000 */
[----:B------:R-:W-:Y:S01]  /*0500*/  IMAD R15, R7, 0x8c35, R0 ;  /* 0x00008c35070f7824 */ /* 0x000fe200078e0200 */
[----:B------:R-:W-:Y:S01]  /*0510*/  MOV R19, R4 ;  /* 0x0000000400137202 */ /* 0x000fe20000000f00 */
[----:B---3--:R-:W-:Y:S02]  /*0520*/  IMAD.X R7, RZ, RZ, UR8, P0 ;  /* 0x00000008ff077e24 */ /* 0x008fe400080e06ff */
[----:B------:R-:W-:-:S05]  /*0530*/  IMAD.IADD R15, R5, 0x1, R15 ;  /* 0x00000001050f7824 */ /* 0x000fca00078e020f */
[----:B------:R-:W-:-:S07]  /*0540*/  LOP3.LUT R15, R15, 0xffff, RZ, 0xc0, !PT ;  /* 0x0000ffff0f0f7812 */ /* 0x000fce00078ec0ff */
.L_x_6:
[----:B------:R-:W-:Y:S01]  /*0550*/  IMAD R0, R15, -0x42f53b4b, RZ ;  /* 0xbd0ac4b50f007824 */ /* 0x000fe200078e02ff */
[----:B------:R-:W-:Y:S01]  /*0560*/  UIADD3 UR4, UPT, UPT, UR4, 0x2, URZ ;  /* 0x0000000204047890 */ /* 0x000fe2000fffe0ff */
[----:B------:R-:W-:Y:S01]  /*0570*/  IMAD.MOV.U32 R10, RZ, RZ, 0x544e593d ;  /* 0x544e593dff0a7424 */ /* 0x000fe200078e00ff */
[----:B------:R-:W-:Y:S01]  /*0580*/  BSSY.RECONVERGENT B0, `(.L_x_0) ;  /* 0x000003c000007945 */ /* 0x000fe20003800200 */
[----:B------:R-:W-:Y:S01]  /*0590*/  IMAD.MOV.U32 R11, RZ, RZ, 0x21280aa8 ;  /* 0x21280aa8ff0b7424 */ /* 0x000fe200078e00ff */
[----:B------:R-:W-:Y:S01]  /*05a0*/  UISETP.NE.AND UP0, UPT, UR4, 0xc, UPT ;  /* 0x0000000c0400788c */ /* 0x000fe2000bf05270 */
[C---:B------:R-:W-:Y:S02]  /*05b0*/  IMAD R5, R19.reuse, 0x20c0d498, R0 ;  /* 0x20c0d49813057824 */ /* 0x040fe400078e0200 */
[----:B------:R-:W-:-:S04]  /*05c0*/  IMAD.WIDE.U32 R12, R19, -0x42f53b4b, R10 ;  /* 0xbd0ac4b5130c7825 */ /* 0x000fc800078e000a */
[----:B------:R-:W-:Y:S01]  /*05d0*/  IMAD R14, R15, -0x21131993, RZ ;  /* 0xdeece66d0f0e7824 */ /* 0x000fe200078e02ff */
[----:B------:R-:W-:Y:S01]  /*05e0*/  IADD3 R0, PT, PT, R13, R5, RZ ;  /* 0x000000050d007210 */ /* 0x000fe20007ffe0ff */
[----:B------:R-:W-:Y:S02]  /*05f0*/  IMAD R18, R15, -0x4b9ff597, RZ ;  /* 0xb4600a690f127824 */ /* 0x000fe400078e02ff */
[----:B------:R-:W-:Y:S01]  /*0600*/  IMAD R21, R19, 0x5, R14 ;  /* 0x0000000513157824 */ /* 0x000fe200078e020e */
[----:B------:R-:W-:Y:S01]  /*0610*/  LOP3.LUT R17, R0, 0xffff, RZ, 0xc0, !PT ;  /* 0x0000ffff00117812 */ /* 0x000fe200078ec0ff */
[----:B------:R-:W-:Y:S02]  /*0620*/  IMAD.MOV.U32 R8, RZ, RZ, 0xb ;  /* 0x0000000bff087424 */ /* 0x000fe400078e00ff */
[----:B------:R-:W-:Y:S01]  /*0630*/  IMAD.MOV.U32 R9, RZ, RZ, 0x0 ;  /* 0x00000000ff097424 */ /* 0x000fe200078e00ff */
[--C-:B------:R-:W-:Y:S01]  /*0640*/  SHF.R.U32.HI R15, RZ, 0x11, R17.reuse ;  /* 0x00000011ff0f7819 */ /* 0x100fe20000011611 */
[----:B------:R-:W-:Y:S01]  /*0650*/  IMAD.MOV.U32 R4, RZ, RZ, -0x6bd21946 ;  /* 0x942de6baff047424 */ /* 0x000fe200078e00ff */
[----:B------:R-:W-:Y:S01]  /*0660*/  SHF.R.U64 R14, R12, 0x11, R17 ;  /* 0x000000110c0e7819 */ /* 0x000fe20000001211 */
[----:B------:R-:W-:-:S02]  /*0670*/  IMAD.MOV.U32 R5, RZ, RZ, 0x40 ;  /* 0x00000040ff057424 */ /* 0x000fc400078e00ff */
[----:B------:R-:W-:Y:S02]  /*0680*/  IMAD R23, R19, 0x7760bb20, R18 ;  /* 0x7760bb2013177824 */ /* 0x000fe400078e0212 */
[----:B------:R-:W-:Y:S02]  /*0690*/  IMAD R25, R15, 0x3, RZ ;  /* 0x000000030f197824 */ /* 0x000fe400078e02ff */
[----:B------:R-:W-:-:S04]  /*06a0*/  IMAD.HI.U32 R18, R19, -0x21131993, R8 ;  /* 0xdeece66d13127827 */ /* 0x000fc800078e0008 */
[----:B------:R-:W-:-:S04]  /*06b0*/  IMAD.WIDE.U32 R14, R14, 0x3, RZ ;  /* 0x000000030e0e7825 */ /* 0x000fc800078e00ff */
[----:B------:R-:W-:Y:S01]  /*06c0*/  IMAD.HI.U32 R20, R19, -0x4b9ff597, R4 ;  /* 0xb4600a6913147827 */ /* 0x000fe200078e0004 */
[----:B------:R-:W-:-:S03]  /*06d0*/  IADD3 R19, PT, PT, R18, R21, RZ ;  /* 0x0000001512137210 */ /* 0x000fc60007ffe0ff */
[----:B------:R-:W-:Y:S01]  /*06e0*/  IMAD.IADD R15, R15, 0x1, R25 ;  /* 0x000000010f0f7824 */ /* 0x000fe200078e0219 */
[----:B------:R-:W-:Y:S01]  /*06f0*/  SHF.R.U32.HI R19, RZ, 0xc, R19 ;  /* 0x0000000cff137819 */ /* 0x000fe20000011613 */
[----:B------:R-:W-:-:S03]  /*0700*/  IMAD.IADD R18, R20, 0x1, R23 ;  /* 0x0000000114127824 */ /* 0x000fc600078e0217 */
[----:B------:R-:W-:Y:S02]  /*0710*/  SHF.R.U64 R14, R14, 0x1f, R15 ;  /* 0x0000001f0e0e7819 */ /* 0x000fe4000000120f */
[----:B------:R-:W-:Y:S02]  /*0720*/  SHF.R.U32.HI R18, RZ, 0xc, R18 ;  /* 0x0000000cff127819 */ /* 0x000fe40000011612 */
[----:B------:R-:W-:Y:S01]  /*0730*/  LOP3.LUT R15, R19, 0xf, RZ, 0xc0, !PT ;  /* 0x0000000f130f7812 */ /* 0x000fe200078ec0ff */
[----:B------:R-:W-:Y:S01]  /*0740*/  VIADD R14, R14, 0x4 ;  /* 0x000000040e0e7836 */ /* 0x000fe20000000000 */
[----:B------:R-:W-:Y:S02]  /*0750*/  LOP3.LUT P0, R18, R18, 0xf, RZ, 0xc0, !PT ;  /* 0x0000000f12127812 */ /* 0x000fe4000780c0ff */
[----:B------:R-:W-:Y:S02]  /*0760*/  MOV R19, R12 ;  /* 0x0000000c00137202 */ /* 0x000fe40000000f00 */
[----:B------:R-:W-:-:S02]  /*0770*/  ISETP.EQ.AND P0, PT, R15, 0x4, !P0 ;  /* 0x000000040f00780c */ /* 0x000fc40004702270 */
[----:B------:R-:W-:-:S13]  /*0780*/  ISETP.EQ.AND P1, PT, R14, 0x6, PT ;  /* 0x000000060e00780c */ /* 0x000fda0003f22270 */
[----:B------:R-:W-:Y:S05]  /*0790*/  @P0 BRA P1, `(.L_x_1) ;  /* 0x0000000000440947 */ /* 0x000fea0000800000 */
[C---:B------:R-:W-:Y:S02]  /*07a0*/  ISETP.NE.AND P1, PT, R18.reuse, 0xe, PT ;  /* 0x0000000e1200780c */ /* 0x040fe40003f25270 */
[----:B------:R-:W-:Y:S02]  /*07b0*/  ISETP.NE.AND P2, PT, R18, 0x3, PT ;  /* 0x000000031200780c */ /* 0x000fe40003f45270 */
[----:B------:R-:W-:Y:S02]  /*07c0*/  ISETP.LT.U32.AND P0, PT, R19, 0x55560000, PT ;  /* 0x555600001300780c */ /* 0x000fe40003f01070 */
[C---:B------:R-:W-:Y:S02]  /*07d0*/  ISETP.EQ.AND P1, PT, R15.reuse, 0xd, !P1 ;  /* 0x0000000d0f00780c */ /* 0x040fe40004f22270 */
[----:B------:R-:W-:Y:S02]  /*07e0*/  ISETP.EQ.AND P2, PT, R15, 0xd, !P2 ;  /* 0x0000000d0f00780c */ /* 0x000fe40005742270 */
[----:B------:R-:W-:-:S02]  /*07f0*/  ISETP.LT.U32.AND.EX P0, PT, R17, 0x5555, P1, P0 ;  /* 0x000055551100780c */ /* 0x000fc40000f01100 */
[----:B------:R-:W-:-:S04]  /*0800*/  ISETP.EQ.AND P2, PT, R14, 0x5, P2 ;  /* 0x000000050e00780c */ /* 0x000fc80001742270 */
[----:B------:R-:W-:-:S13]  /*0810*/  PLOP3.LUT P0, PT, P0, P2, PT, 0xf8, 0x8f ;  /* 0x00000000008f781c */ /* 0x000fda0000705f70 */
[----:B------:R-:W-:Y:S05]  /*0820*/  @P0 BRA `(.L_x_1) ;  /* 0x0000000000200947 */ /* 0x000fea0003800000 */
[C---:B------:R-:W-:Y:S02]  /*0830*/  ISETP.NE.AND P2, PT, R18.reuse, 0xb, PT ;  /* 0x0000000b1200780c */ /* 0x040fe40003f45270 */
[----:B------:R-:W-:Y:S02]  /*0840*/  ISETP.NE.AND P0, PT, R18, 0x2, PT ;  /* 0x000000021200780c */ /* 0x000fe40003f05270 */
[----:B------:R-:W-:Y:S02]  /*0850*/  ISETP.GT.U32.AND P1, PT, R19, 0x5555ffff, PT ;  /* 0x5555ffff1300780c */ /* 0x000fe40003f24070 */
[C---:B------:R-:W-:Y:S02]  /*0860*/  ISETP.EQ.AND P2, PT, R15.reuse, 0xc, !P2 ;  /* 0x0000000c0f00780c */ /* 0x040fe40005742270 */
[----:B------:R-:W-:Y:S02]  /*0870*/  ISETP.NE.OR P0, PT, R15, 0xa, P0 ;  /* 0x0000000a0f00780c */ /* 0x000fe40000705670 */
[----:B------:R-:W-:-:S02]  /*0880*/  ISETP.EQ.AND P2, PT, R14, 0x6, P2 ;  /* 0x000000060e00780c */ /* 0x000fc40001742270 */
[----:B------:R-:W-:-:S13]  /*0890*/  ISETP.GT.U32.OR.EX P0, PT, R17, 0x5555, P0, P1 ;  /* 0x000055551100780c */ /* 0x000fda0000704510 */
[----:B------:R-:W-:Y:S05]  /*08a0*/  @P0 BRA !P2, `(.L_x_2) ;  /* 0x0000000000240947 */ /* 0x000fea0005000000 */
.L_x_1:
[----:B------:R-:W-:Y:S01]  /*08b0*/  IMAD.MOV.U32 R14, RZ, RZ, 0x52014d90 ;  /* 0x52014d90ff0e7424 */ /* 0x000fe200078e00ff */
[----:B------:R-:W-:Y:S01]  /*08c0*/  IADD3 R16, PT, PT, R16, 0x1, RZ ;  /* 0x0000000110107810 */ /* 0x000fe20007ffe0ff */
[----:B------:R-:W-:Y:S02]  /*08d0*/  IMAD.MOV.U32 R15, RZ, RZ, 0xd03 ;  /* 0x00000d03ff0f7424 */ /* 0x000fe400078e00ff */
[----:B------:R-:W-:Y:S02]  /*08e0*/  IMAD R13, R0, 0x60740241, RZ ;  /* 0x60740241000d7824 */ /* 0x000fe400078e02ff */
[----:B------:R-:W-:-:S04]  /*08f0*/  IMAD.WIDE.U32 R14, R12, 0x60740241, R14 ;  /* 0x607402410c0e7825 */ /* 0x000fc800078e000e */
[----:B------:R-:W-:Y:S02]  /*0900*/  IMAD R13, R12, 0x6dc2, R13 ;  /* 0x00006dc20c0d7824 */ /* 0x000fe400078e020d */
[----:B------:R-:W-:Y:S02]  /*0910*/  IMAD.MOV.U32 R19, RZ, RZ, R14 ;  /* 0x000000ffff137224 */ /* 0x000fe400078e000e */
[----:B------:R-:W-:-:S05]  /*0920*/  IMAD.IADD R17, R15, 0x1, R13 ;  /* 0x000000010f117824 */ /* 0x000fca00078e020d */
[----:B------:R-:W-:-:S07]  /*0930*/  LOP3.LUT R17, R17, 0xffff, RZ, 0xc0, !PT ;  /* 0x0000ffff11117812 */ /* 0x000fce00078ec0ff */
.L_x_2:
[----:B------:R-:W-:Y:S05]  /*0940*/  BSYNC.RECONVERGENT B0 ;  /* 0x0000000000007941 */ /* 0x000fea0003800200 */
.L_x_0:
[----:B------:R-:W-:Y:S01]  /*0950*/  IMAD R0, R17, -0x42f53b4b, RZ ;  /* 0xbd0ac4b511007824 */ /* 0x000fe200078e02ff */
[----:B------:R-:W-:Y:S01]  /*0960*/  BSSY.RECONVERGENT B0, `(.L_x_3) ;  /* 0x0000036000007945 */ /* 0x000fe20003800200 */
[----:B------:R-:W-:-:S04]  /*0970*/  IMAD.WIDE.U32 R10, R19, -0x42f53b4b, R10 ;  /* 0xbd0ac4b5130a7825 */ /* 0x000fc800078e000a */
[C---:B------:R-:W-:Y:S02]  /*0980*/  IMAD R13, R19.reuse, 0x20c0d498, R0 ;  /* 0x20c0d498130d7824 */ /* 0x040fe400078e0200 */
[----:B------:R-:W-:-:S04]  /*0990*/  IMAD.HI.U32 R12, R19, -0x21131993, R8 ;  /* 0xdeece66d130c7827 */ /* 0x000fc800078e0008 */
[----:B------:R-:W-:Y:S02]  /*09a0*/  IMAD.IADD R0, R11, 0x1, R13 ;  /* 0x000000010b007824 */ /* 0x000fe400078e020d */
[C---:B------:R-:W-:Y:S02]  /*09b0*/  IMAD R14, R17.reuse, -0x21131993, RZ ;  /* 0xdeece66d110e7824 */ /* 0x040fe400078e02ff */
[----:B------:R-:W-:Y:S01]  /*09c0*/  IMAD R18, R17, -0x4b9ff597, RZ ;  /* 0xb4600a6911127824 */ /* 0x000fe200078e02ff */
[----:B------:R-:W-:Y:S01]  /*09d0*/  LOP3.LUT R15, R0, 0xffff, RZ, 0xc0, !PT ;  /* 0x0000ffff000f7812 */ /* 0x000fe200078ec0ff */
[----:B------:R-:W-:-:S03]  /*09e0*/  IMAD.HI.U32 R17, R19, -0x4b9ff597, R4 ;  /* 0xb4600a6913117827 */ /* 0x000fc600078e0004 */
[--C-:B------:R-:W-:Y:S01]  /*09f0*/  SHF.R.U32.HI R9, RZ, 0x11, R15.reuse ;  /* 0x00000011ff097819 */ /* 0x100fe2000001160f */
[C---:B------:R-:W-:Y:S01]  /*0a00*/  IMAD R13, R19.reuse, 0x5, R14 ;  /* 0x00000005130d7824 */ /* 0x040fe200078e020e */
[----:B------:R-:W-:Y:S01]  /*0a10*/  SHF.R.U64 R8, R10, 0x11, R15 ;  /* 0x000000110a087819 */ /* 0x000fe2000000120f */
[----:B------:R-:W-:Y:S02]  /*0a20*/  IMAD R18, R19, 0x7760bb20, R18 ;  /* 0x7760bb2013127824 */ /* 0x000fe400078e0212 */
[----:B------:R-:W-:Y:S02]  /*0a30*/  IMAD R19, R9, 0x3, RZ ;  /* 0x0000000309137824 */ /* 0x000fe400078e02ff */
[----:B------:R-:W-:Y:S01]  /*0a40*/  IMAD.WIDE.U32 R4, R8, 0x3, RZ ;  /* 0x0000000308047825 */ /* 0x000fe200078e00ff */
[----:B------:R-:W-:-:S03]  /*0a50*/  IADD3 R8, PT, PT, R17, R18, RZ ;  /* 0x0000001211087210 */ /* 0x000fc60007ffe0ff */
[----:B------:R-:W-:Y:S01]  /*0a60*/  IMAD.IADD R5, R5, 0x1, R19 ;  /* 0x0000000105057824 */ /* 0x000fe200078e0213 */
[----:B------:R-:W-:Y:S01]  /*0a70*/  SHF.R.U32.HI R8, RZ, 0xc, R8 ;  /* 0x0000000cff087819 */ /* 0x000fe20000011608 */
[----:B------:R-:W-:Y:S02]  /*0a80*/  IMAD.IADD R9, R12, 0x1, R13 ;  /* 0x000000010c097824 */ /* 0x000fe400078e020d */
[----:B------:R-:W-:Y:S01]  /*0a90*/  IMAD.MOV.U32 R19, RZ, RZ, R10 ;  /* 0x000000ffff137224 */ /* 0x000fe200078e000a */
[----:B------:R-:W-:Y:S02]  /*0aa0*/  SHF.R.U64 R4, R4, 0x1f, R5 ;  /* 0x0000001f04047819 */ /* 0x000fe40000001205 */
[----:B------:R-:W-:Y:S02]  /*0ab0*/  SHF.R.U32.HI R9, RZ, 0xc, R9 ;  /* 0x0000000cff097819 */ /* 0x000fe40000011609 */
[----:B------:R-:W-:Y:S01]  /*0ac0*/  LOP3.LUT P0, R8, R8, 0xf, RZ, 0xc0, !PT ;  /* 0x0000000f08087812 */ /* 0x000fe2000780c0ff */
[----:B------:R-:W-:Y:S01]  /*0ad0*/  VIADD R4, R4, 0x4 ;  /* 0x0000000404047836 */ /* 0x000fe20000000000 */
[----:B------:R-:W-:-:S04]  /*0ae0*/  LOP3.LUT R9, R9, 0xf, RZ, 0xc0, !PT ;  /* 0x0000000f09097812 */ /* 0x000fc800078ec0ff */
[----:B------:R-:W-:Y:S02]  /*0af0*/  ISETP.EQ.AND P0, PT, R9, 0x4, !P0 ;  /* 0x000000040900780c */ /* 0x000fe40004702270 */
        /* <DEDUP_REMOVED lines=19> */
.L_x_4:
[----:B------:R-:W-:Y:S02]  /*0c30*/  HFMA2 R4, -RZ, RZ, 48.03125, 22.25 ;  /* 0x52014d90ff047431 */ /* 0x000fe400000001ff */
[----:B------:R-:W-:Y:S02]  /*0c40*/  IMAD.MOV.U32 R5, RZ, RZ, 0xd03 ;  /* 0x00000d03ff057424 */ /* 0x000fe400078e00ff */
[----:B------:R-:W-:Y:S02]  /*0c50*/  IMAD R9, R0, 0x60740241, RZ ;  /* 0x6074024100097824 */ /* 0x000fe400078e02ff */
[----:B------:R-:W-:Y:S02]  /*0c60*/  VIADD R16, R16, 0x1 ;  /* 0x0000000110107836 */ /* 0x000fe40000000000 */
[C---:B------:R-:W-:Y:S02]  /*0c70*/  IMAD R9, R10.reuse, 0x6dc2, R9 ;  /* 0x00006dc20a097824 */ /* 0x040fe400078e0209 */
[----:B------:R-:W-:-:S04]  /*0c80*/  IMAD.WIDE.U32 R4, R10, 0x60740241, R4 ;  /* 0x607402410a047825 */ /* 0x000fc800078e0004 */
[----:B------:R-:W-:Y:S01]  /*0c90*/  IMAD.IADD R15, R5, 0x1, R9 ;  /* 0x00000001050f7824 */ /* 0x000fe200078e0209 */
[----:B------:R-:W-:-:S04]  /*0ca0*/  MOV R19, R4 ;  /* 0x0000000400137202 */ /* 0x000fc80000000f00 */
[----:B------:R-:W-:-:S07]  /*0cb0*/  LOP3.LUT R15, R15, 0xffff, RZ, 0xc0, !PT ;  /* 0x0000ffff0f0f7812 */ /* 0x000fce00078ec0ff */
.L_x_5:
[----:B------:R-:W-:Y:S05]  /*0cc0*/  BSYNC.RECONVERGENT B0 ;  /* 0x0000000000007941 */ /* 0x000fea0003800200 */
.L_x_3:
[----:B------:R-:W-:Y:S05]  /*0cd0*/  BRA.U UP0, `(.L_x_6) ;  /* 0xfffffff9001c7547 */ /* 0x000fea000b83ffff */
[----:B------:R-:W-:-:S13]  /*0ce0*/  ISETP.NE.AND P0, PT, R16, 0x5, PT ;  /* 0x000000051000780c */ /* 0x000fda0003f05270 */
[----:B------:R-:W-:Y:S05]  /*0cf0*/  @P0 EXIT ;  /* 0x000000000000094d */ /* 0x000fea0003800000 */
[----:B------:R-:W-:Y:S01]  /*0d00*/  MOV R0, 0x0 ;  /* 0x0000000000007802 */ /* 0x000fe20000000f00 */
[----:B------:R0:W-:Y:S01]  /*0d10*/  STL.64 [R1], R2 ;  /* 0x0000000201007387 */ /* 0x0001e20000100a00 */
[----:B------:R-:W1:Y:S02]  /*0d20*/  LDCU.64 UR4, c[0x4][0x8] ;  /* 0x01000100ff0477ac */ /* 0x000e640008000a00 */
[----:B------:R0:W2:Y:S01]  /*0d30*/  LDC.64 R8, c[0x4][R0] ;  /* 0x0100000000087b82 */ /* 0x0000a20000000a00 */
[----:B-1----:R-:W-:Y:S02]  /*0d40*/  IMAD.U32 R4, RZ, RZ, UR4 ;  /* 0x00000004ff047e24 */ /* 0x002fe4000f8e00ff */
[----:B0-----:R-:W-:-:S07]  /*0d50*/  IMAD.U32 R5, RZ, RZ, UR5 ;  /* 0x00000005ff057e24 */ /* 0x001fce000f8e00ff */
[----:B------:R-:W-:-:S07]  /*0d60*/  LEPC R20, `(.L_x_7) ;  /* 0x000000001014794e */ /* 0x000fce0000000000 */
[----:B--2---:R-:W-:Y:S05]  /*0d70*/  CALL.ABS.NOINC R8 ;  /* 0x0000000008007343 */ /* 0x004fea0003c00000 */
.L_x_7:
[----:B------:R-:W-:Y:S05]  /*0d80*/  EXIT ;  /* 0x000000000000794d */ /* 0x000fea0003800000 */
.L_x_8:
[----:B------:R-:W-:-:S00]  /*0d90*/  BRA `(.L_x_8) ;  /* 0xfffffffc00fc7947 */ /* 0x000fc0000383ffff */
[----:B------:R-:W-:-:S00]  /*0da0*/  NOP ;  /* 0x0000000000007918 */ /* 0x000fc00000000000 */
        /* <DEDUP_REMOVED lines=13> */
.L_x_9:


//--------------------- .nv.global.init           --------------------------
	.section	.nv.global.init,"aw",@progbits
.nv.global.init:
	.type		$str,@object
	.size		$str,(.L_1 - $str)
$str:
        /*0000*/ 	.byte	0x53, 0x65, 0x65, 0x64, 0x3a, 0x20, 0x25, 0x6c, 0x6c, 0x64, 0x2e, 0x0a, 0x00
.L_1:


//--------------------- .nv.shared.reserved.0     --------------------------
	.section	.nv.shared.reserved.0,"aw",@nobits
	.weak		__nv_reservedSMEM_offset_0_alias
	.size		__nv_reservedSMEM_offset_0_alias, 0, 64
	.other		__nv_reservedSMEM_offset_0_alias,@"STO_CUDA_RESERVED_SHARED STV_DEFAULT"
__nv_reservedSMEM_offset_0_alias:
	.zero		0
	.zero		64


//--------------------- .nv.constant0._Z7processPll --------------------------
	.section	.nv.constant0._Z7processPll,"a",@progbits
	.sectionflags	@""
	.align	4
.nv.constant0._Z7processPll:
	.zero		912


//--------------------- SYMBOLS --------------------------

	.type		.nv.reservedSmem.offset0,@object
	.size		.nv.reservedSmem.offset0,0x4
	.type		vprintf,@function
